//
// Generated by NVIDIA NVVM Compiler
//
// Compiler Build ID: CL-36424714
// Cuda compilation tools, release 13.0, V13.0.88
// Based on NVVM 20.0.0
//

.version 9.0
.target sm_100
.address_size 64

	// .globl	_Z18repeatStringKernelPKcPci

.visible .entry _Z18repeatStringKernelPKcPci(
	.param .u64 .ptr .align 1 _Z18repeatStringKernelPKcPci_param_0,
	.param .u64 .ptr .align 1 _Z18repeatStringKernelPKcPci_param_1,
	.param .u32 _Z18repeatStringKernelPKcPci_param_2
)
{
	.reg .pred 	%p<2>;
	.reg .b16 	%rs<3>;
	.reg .b32 	%r<7>;
	.reg .b64 	%rd<9>;

	ld.param.u64 	%rd1, [_Z18repeatStringKernelPKcPci_param_0];
	ld.param.u64 	%rd2, [_Z18repeatStringKernelPKcPci_param_1];
	ld.param.u32 	%r2, [_Z18repeatStringKernelPKcPci_param_2];
	mov.u32 	%r3, %tid.x;
	mov.u32 	%r4, %ctaid.x;
	mov.u32 	%r5, %ntid.x;
	mad.lo.s32 	%r1, %r4, %r5, %r3;
	setp.ge.s32 	%p1, %r1, %r2;
	@%p1 bra 	$L__BB0_2;
	mul.lo.s32 	%r6, %r1, 3;
	cvta.to.global.u64 	%rd3, %rd2;
	cvta.to.global.u64 	%rd4, %rd1;
	cvt.s64.s32 	%rd5, %r1;
	add.s64 	%rd6, %rd4, %rd5;
	ld.global.u8 	%rs1, [%rd6];
	cvt.s64.s32 	%rd7, %r6;
	add.s64 	%rd8, %rd3, %rd7;
	st.global.u8 	[%rd8], %rs1;
	st.global.u8 	[%rd8+1], %rs1;
	ld.global.u8 	%rs2, [%rd6];
	st.global.u8 	[%rd8+2], %rs2;
$L__BB0_2:
	ret;

}


// ===== COMPILED SASS (sm_100) =====

	.target	sm_100

	.elftype	@"ET_EXEC"


//--------------------- .note.nv.tkinfo           --------------------------
	.section	.note.nv.tkinfo,"",@"SHT_NOTE"
	.sectionflags	@"SHF_NOTE_NV_TKINFO"
	.tkinfo
        /*0018*/ 	.word	0x00000002
        /*0030*/ 	.string	""
        /*0030*/ 	.string	"ptxas"
        /*0030*/ 	.string	"Cuda compilation tools, release 13.0, V13.0.88"
        /*0030*/ 	.string	"Build cuda_13.0.r13.0/compiler.36424714_0"
        /*0030*/ 	.string	"-arch sm_100 -m 64 "



//--------------------- .note.nv.cuinfo           --------------------------
	.section	.note.nv.cuinfo,"",@"SHT_NOTE"
	.sectionflags	@"SHF_NOTE_NV_CUINFO"
        /*0018*/ 	.short	0x0002
        /*001a*/ 	.short	0x0064
        /*001c*/ 	.short	0x0082
	.zero		2


//--------------------- .nv.info                  --------------------------
	.section	.nv.info,"",@"SHT_CUDA_INFO"
	.align	4


	//----- nvinfo : EIATTR_REGCOUNT
	.align		4
        /*0000*/ 	.byte	0x04, 0x2f
        /*0002*/ 	.short	(.L_1 - .L_0)
	.align		4
.L_0:
        /*0004*/ 	.word	index@(_Z18repeatStringKernelPKcPci)
        /*0008*/ 	.word	0x0000000c


	//----- nvinfo : EIATTR_FRAME_SIZE
	.align		4
.L_1:
        /*000c*/ 	.byte	0x04, 0x11
        /*000e*/ 	.short	(.L_3 - .L_2)
	.align		4
.L_2:
        /*0010*/ 	.word	index@(_Z18repeatStringKernelPKcPci)
        /*0014*/ 	.word	0x00000000


	//----- nvinfo : EIATTR_MIN_STACK_SIZE
	.align		4
.L_3:
        /*0018*/ 	.byte	0x04, 0x12
        /*001a*/ 	.short	(.L_5 - .L_4)
	.align		4
.L_4:
        /*001c*/ 	.word	index@(_Z18repeatStringKernelPKcPci)
        /*0020*/ 	.word	0x00000000
.L_5:


//--------------------- .nv.compat                --------------------------
	.section	.nv.compat,"",@"SHT_CUDA_COMPAT_INFO"
	.align	4
        /*0000*/ 	.byte	0x02, 0x09, 0x00, 0x00, 0x02, 0x02, 0x01, 0x00, 0x02, 0x05, 0x05, 0x00, 0x03, 0x07, 0x01, 0x01
        /*0010*/ 	.byte	0x02, 0x03, 0x00, 0x00, 0x02, 0x06, 0x01, 0x00, 0x04, 0x0b, 0x08, 0x00, 0x09, 0x00, 0x00, 0x00
        /*0020*/ 	.byte	0x00, 0x00, 0x00, 0x00


//--------------------- .nv.info._Z18repeatStringKernelPKcPci --------------------------
	.section	.nv.info._Z18repeatStringKernelPKcPci,"",@"SHT_CUDA_INFO"
	.sectionflags	@""
	.align	4


	//----- nvinfo : EIATTR_CUDA_API_VERSION
	.align		4
        /*0000*/ 	.byte	0x04, 0x37
        /*0002*/ 	.short	(.L_7 - .L_6)
.L_6:
        /*0004*/ 	.word	0x00000082


	//----- nvinfo : EIATTR_KPARAM_INFO
	.align		4
.L_7:
        /*0008*/ 	.byte	0x04, 0x17
        /*000a*/ 	.short	(.L_9 - .L_8)
.L_8:
        /*000c*/ 	.word	0x00000000
        /*0010*/ 	.short	0x0002
        /*0012*/ 	.short	0x0010
        /*0014*/ 	.byte	0x00, 0xf0, 0x11, 0x00


	//----- nvinfo : EIATTR_KPARAM_INFO
	.align		4
.L_9:
        /*0018*/ 	.byte	0x04, 0x17
        /*001a*/ 	.short	(.L_11 - .L_10)
.L_10:
        /*001c*/ 	.word	0x00000000
        /*0020*/ 	.short	0x0001
        /*0022*/ 	.short	0x0008
        /*0024*/ 	.byte	0x00, 0xf5, 0x21, 0x00


	//----- nvinfo : EIATTR_KPARAM_INFO
	.align		4
.L_11:
        /*0028*/ 	.byte	0x04, 0x17
        /*002a*/ 	.short	(.L_13 - .L_12)
.L_12:
        /*002c*/ 	.word	0x00000000
        /*0030*/ 	.short	0x0000
        /*0032*/ 	.short	0x0000
        /*0034*/ 	.byte	0x00, 0xf5, 0x21, 0x00


	//----- nvinfo : EIATTR_SPARSE_MMA_MASK
	.align		4
.L_13:
        /*0038*/ 	.byte	0x03, 0x50
        /*003a*/ 	.short	0x0000


	//----- nvinfo : EIATTR_MAXREG_COUNT
	.align		4
        /*003c*/ 	.byte	0x03, 0x1b
        /*003e*/ 	.short	0x00ff


	//----- nvinfo : EIATTR_MERCURY_ISA_VERSION
	.align		4
        /*0040*/ 	.byte	0x03, 0x5f
        /*0042*/ 	.short	0x0101


	//----- nvinfo : EIATTR_VRC_CTA_INIT_COUNT
	.align		4
        /*0044*/ 	.byte	0x02, 0x4a
	.zero		1
	.zero		1


	//----- nvinfo : EIATTR_EXIT_INSTR_OFFSETS
	.align		4
        /*0048*/ 	.byte	0x04, 0x1c
        /*004a*/ 	.short	(.L_15 - .L_14)


	//   ....[0]....
.L_14:
        /*004c*/ 	.word	0x00000070


	//   ....[1]....
        /*0050*/ 	.word	0x00000140


	//----- nvinfo : EIATTR_CBANK_PARAM_SIZE
	.align		4
.L_15:
        /*0054*/ 	.byte	0x03, 0x19
        /*0056*/ 	.short	0x0014


	//----- nvinfo : EIATTR_PARAM_CBANK
	.align		4
        /*0058*/ 	.byte	0x04, 0x0a
        /*005a*/ 	.short	(.L_17 - .L_16)
	.align		4
.L_16:
        /*005c*/ 	.word	index@(.nv.constant0._Z18repeatStringKernelPKcPci)
        /*0060*/ 	.short	0x0380
        /*0062*/ 	.short	0x0014


	//----- nvinfo : EIATTR_SW_WAR
	.align		4
.L_17:
        /*0064*/ 	.byte	0x04, 0x36
        /*0066*/ 	.short	(.L_19 - .L_18)
.L_18:
        /*0068*/ 	.word	0x00000008
.L_19:


//--------------------- .nv.callgraph             --------------------------
	.section	.nv.callgraph,"",@"SHT_CUDA_CALLGRAPH"
	.align	4
	.sectionentsize	8
	.align		4
        /*0000*/ 	.word	0x00000000
	.align		4
        /*0004*/ 	.word	0xffffffff
	.align		4
        /*0008*/ 	.word	0x00000000
	.align		4
        /*000c*/ 	.word	0xfffffffe
	.align		4
        /*0010*/ 	.word	0x00000000
	.align		4
        /*0014*/ 	.word	0xfffffffd
	.align		4
        /*0018*/ 	.word	0x00000000
	.align		4
        /*001c*/ 	.word	0xfffffffc


//--------------------- .text._Z18repeatStringKernelPKcPci --------------------------
	.section	.text._Z18repeatStringKernelPKcPci,"ax",@progbits
	.align	128
        .global         _Z18repeatStringKernelPKcPci
        .type           _Z18repeatStringKernelPKcPci,@function
        .size           _Z18repeatStringKernelPKcPci,(.L_x_1 - _Z18repeatStringKernelPKcPci)
        .other          _Z18repeatStringKernelPKcPci,@"STO_CUDA_ENTRY STV_DEFAULT"
_Z18repeatStringKernelPKcPci:
.text._Z18repeatStringKernelPKcPci:
[----:B------:R-:W-:Y:S01]  /*0000*/  LDC R1, c[0x0][0x37c] ;  /* 0x0000df00ff017b82 */ /* 0x000fe20000000800 */
[----:B------:R-:W0:Y:S07]  /*0010*/  S2R R0, SR_TID.X ;  /* 0x0000000000007919 */ /* 0x000e2e0000002100 */
[----:B------:R-:W0:Y:S01]  /*0020*/  S2UR UR4, SR_CTAID.X ;  /* 0x00000000000479c3 */ /* 0x000e220000002500 */
[----:B------:R-:W1:Y:S07]  /*0030*/  LDCU UR5, c[0x0][0x390] ;  /* 0x00007200ff0577ac */ /* 0x000e6e0008000800 */
[----:B------:R-:W0:Y:S02]  /*0040*/  LDC R3, c[0x0][0x360] ;  /* 0x0000d800ff037b82 */ /* 0x000e240000000800 */
[----:B0-----:R-:W-:-:S05]  /*0050*/  IMAD R0, R3, UR4, R0 ;  /* 0x0000000403007c24 */ /* 0x001fca000f8e0200 */
[----:B-1----:R-:W-:-:S13]  /*0060*/  ISETP.GE.AND P0, PT, R0, UR5, PT ;  /* 0x0000000500007c0c */ /* 0x002fda000bf06270 */
[----:B------:R-:W-:Y:S05]  /*0070*/  @P0 EXIT ;  /* 0x000000000000094d */ /* 0x000fea0003800000 */
[----:B------:R-:W0:Y:S01]  /*0080*/  LDCU.128 UR8, c[0x0][0x380] ;  /* 0x00007000ff0877ac */ /* 0x000e220008000c00 */
[----:B------:R-:W1:Y:S01]  /*0090*/  LDCU.64 UR4, c[0x0][0x358] ;  /* 0x00006b00ff0477ac */ /* 0x000e620008000a00 */
[----:B0-----:R-:W-:-:S04]  /*00a0*/  IADD3 R2, P0, PT, R0, UR8, RZ ;  /* 0x0000000800027c10 */ /* 0x001fc8000ff1e0ff */
[----:B------:R-:W-:-:S05]  /*00b0*/  LEA.HI.X.SX32 R3, R0, UR9, 0x1, P0 ;  /* 0x0000000900037c11 */ /* 0x000fca00080f0eff */
[----:B-1----:R-:W2:Y:S01]  /*00c0*/  LDG.E.U8 R7, desc[UR4][R2.64] ;  /* 0x0000000402077981 */ /* 0x002ea2000c1e1100 */
[----:B------:R-:W-:-:S05]  /*00d0*/  IMAD R0, R0, 0x3, RZ ;  /* 0x0000000300007824 */ /* 0x000fca00078e02ff */
[----:B------:R-:W-:-:S04]  /*00e0*/  IADD3 R4, P0, PT, R0, UR10, RZ ;  /* 0x0000000a00047c10 */ /* 0x000fc8000ff1e0ff */
[----:B------:R-:W-:-:S05]  /*00f0*/  LEA.HI.X.SX32 R5, R0, UR11, 0x1, P0 ;  /* 0x0000000b00057c11 */ /* 0x000fca00080f0eff */
[----:B--2---:R-:W-:Y:S04]  /*0100*/  STG.E.U8 desc[UR4][R4.64], R7 ;  /* 0x0000000704007986 */ /* 0x004fe8000c101104 */
[----:B------:R-:W-:Y:S04]  /*0110*/  STG.E.U8 desc[UR4][R4.64+0x1], R7 ;  /* 0x0000010704007986 */ /* 0x000fe8000c101104 */
[----:B------:R-:W2:Y:S04]  /*0120*/  LDG.E.U8 R9, desc[UR4][R2.64] ;  /* 0x0000000402097981 */ /* 0x000ea8000c1e1100 */
[----:B--2---:R-:W-:Y:S01]  /*0130*/  STG.E.U8 desc[UR4][R4.64+0x2], R9 ;  /* 0x0000020904007986 */ /* 0x004fe2000c101104 */
[----:B------:R-:W-:Y:S05]  /*0140*/  EXIT ;  /* 0x000000000000794d */ /* 0x000fea0003800000 */
.L_x_0:
[----:B------:R-:W-:-:S00]  /*0150*/  BRA `(.L_x_0) ;  /* 0xfffffffc00fc7947 */ /* 0x000fc0000383ffff */
[----:B------:R-:W-:-:S00]  /*0160*/  NOP ;  /* 0x0000000000007918 */ /* 0x000fc00000000000 */
        /* <DEDUP_REMOVED lines=9> */
.L_x_1:


//--------------------- .nv.shared.reserved.0     --------------------------
	.section	.nv.shared.reserved.0,"aw",@nobits
	.weak		__nv_reservedSMEM_offset_0_alias
	.size		__nv_reservedSMEM_offset_0_alias, 0, 64
	.other		__nv_reservedSMEM_offset_0_alias,@"STO_CUDA_RESERVED_SHARED STV_DEFAULT"
__nv_reservedSMEM_offset_0_alias:
	.zero		0
	.zero		64


//--------------------- .nv.constant0._Z18repeatStringKernelPKcPci --------------------------
	.section	.nv.constant0._Z18repeatStringKernelPKcPci,"a",@progbits
	.sectionflags	@""
	.align	4
.nv.constant0._Z18repeatStringKernelPKcPci:
	.zero		916


//--------------------- SYMBOLS --------------------------

	.type		.nv.reservedSmem.offset0,@object
	.size		.nv.reservedSmem.offset0,0x4
